	.headerflags	@"EF_CUDA_TEXMODE_UNIFIED EF_CUDA_64BIT_ADDRESS EF_CUDA_SM89 EF_CUDA_VIRTUAL_SM(EF_CUDA_SM89)"
	.elftype	@"ET_EXEC"


//--------------------- .nv.info                  --------------------------
	.section	.nv.info,"",@"SHT_CUDA_INFO"
	.align	4


	//----- nvinfo : EIATTR_REGCOUNT
	.align		4
        /*0000*/ 	.byte	0x04, 0x2f
        /*0002*/ 	.short	(.L_1 - .L_0)
	.align		4
.L_0:
        /*0004*/ 	.word	index@(triton_poi_fused_mul_silu_0)
        /*0008*/ 	.word	0x00000020


	//----- nvinfo : EIATTR_MIN_STACK_SIZE
	.align		4
.L_1:
        /*000c*/ 	.byte	0x04, 0x12
        /*000e*/ 	.short	(.L_3 - .L_2)
	.align		4
.L_2:
        /*0010*/ 	.word	index@(triton_poi_fused_mul_silu_0)
        /*0014*/ 	.word	0x00000000


	//----- nvinfo : EIATTR_FRAME_SIZE
	.align		4
.L_3:
        /*0018*/ 	.byte	0x04, 0x11
        /*001a*/ 	.short	(.L_5 - .L_4)
	.align		4
.L_4:
        /*001c*/ 	.word	index@(triton_poi_fused_mul_silu_0)
        /*0020*/ 	.word	0x00000000


	//----- nvinfo : EIATTR_MIN_STACK_SIZE
	.align		4
.L_5:
        /*0024*/ 	.byte	0x04, 0x12
        /*0026*/ 	.short	(.L_7 - .L_6)
	.align		4
.L_6:
        /*0028*/ 	.word	index@(triton_poi_fused_mul_silu_0)
        /*002c*/ 	.word	0x00000000
.L_7:


//--------------------- .nv.info.triton_poi_fused_mul_silu_0 --------------------------
	.section	.nv.info.triton_poi_fused_mul_silu_0,"",@"SHT_CUDA_INFO"
	.sectionflags	@""
	.align	4


	//----- nvinfo : EIATTR_CUDA_API_VERSION
	.align		4
        /*0000*/ 	.byte	0x04, 0x37
        /*0002*/ 	.short	(.L_9 - .L_8)
.L_8:
        /*0004*/ 	.word	0x0000007c


	//----- nvinfo : EIATTR_PARAM_CBANK
	.align		4
.L_9:
        /*0008*/ 	.byte	0x04, 0x0a
        /*000a*/ 	.short	(.L_11 - .L_10)
	.align		4
.L_10:
        /*000c*/ 	.word	index@(.nv.constant0.triton_poi_fused_mul_silu_0)
        /*0010*/ 	.short	0x0160
        /*0012*/ 	.short	0x0014


	//----- nvinfo : EIATTR_CBANK_PARAM_SIZE
	.align		4
.L_11:
        /*0014*/ 	.byte	0x03, 0x19
        /*0016*/ 	.short	0x0014


	//----- nvinfo : EIATTR_KPARAM_INFO
	.align		4
        /*0018*/ 	.byte	0x04, 0x17
        /*001a*/ 	.short	(.L_13 - .L_12)
.L_12:
        /*001c*/ 	.word	0x00000000
        /*0020*/ 	.short	0x0002
        /*0022*/ 	.short	0x0010
        /*0024*/ 	.byte	0x00, 0xf0, 0x11, 0x00


	//----- nvinfo : EIATTR_KPARAM_INFO
	.align		4
.L_13:
        /*0028*/ 	.byte	0x04, 0x17
        /*002a*/ 	.short	(.L_15 - .L_14)
.L_14:
        /*002c*/ 	.word	0x00000000
        /*0030*/ 	.short	0x0001
        /*0032*/ 	.short	0x0008
        /*0034*/ 	.byte	0x00, 0xf4, 0x21, 0x00


	//----- nvinfo : EIATTR_KPARAM_INFO
	.align		4
.L_15:
        /*0038*/ 	.byte	0x04, 0x17
        /*003a*/ 	.short	(.L_17 - .L_16)
.L_16:
        /*003c*/ 	.word	0x00000000
        /*0040*/ 	.short	0x0000
        /*0042*/ 	.short	0x0000
        /*0044*/ 	.byte	0x00, 0xf4, 0x21, 0x00


	//----- nvinfo : EIATTR_MAXREG_COUNT
	.align		4
.L_17:
        /*0048*/ 	.byte	0x03, 0x1b
        /*004a*/ 	.short	0x00ff


	//----- nvinfo : EIATTR_EXIT_INSTR_OFFSETS
	.align		4
        /*004c*/ 	.byte	0x04, 0x1c
        /*004e*/ 	.short	(.L_19 - .L_18)


	//   ....[0]....
.L_18:
        /*0050*/ 	.word	0x00000a20


	//----- nvinfo : EIATTR_REQNTID
	.align		4
.L_19:
        /*0054*/ 	.byte	0x04, 0x10
        /*0056*/ 	.short	(.L_21 - .L_20)
.L_20:
        /*0058*/ 	.word	0x00000080
        /*005c*/ 	.word	0x00000001
        /*0060*/ 	.word	0x00000001
.L_21:


//--------------------- .nv.callgraph             --------------------------
	.section	.nv.callgraph,"",@"SHT_CUDA_CALLGRAPH"
	.align	4
	.sectionentsize	8
	.align		4
        /*0000*/ 	.word	0x00000000
	.align		4
        /*0004*/ 	.word	0xffffffff
	.align		4
        /*0008*/ 	.word	0x00000000
	.align		4
        /*000c*/ 	.word	0xfffffffe
	.align		4
        /*0010*/ 	.word	0x00000000
	.align		4
        /*0014*/ 	.word	0xfffffffd
	.align		4
        /*0018*/ 	.word	0x00000000
	.align		4
        /*001c*/ 	.word	0xfffffffc


//--------------------- .nv.rel.action            --------------------------
	.section	.nv.rel.action,"",@"SHT_CUDA_RELOCINFO"
	.align	8
	.sectionentsize	8
        /*0000*/ 	.byte	0x73, 0x00, 0x00, 0x00, 0x00, 0x00, 0x00, 0x00, 0x00, 0x00, 0x00, 0x11, 0x25, 0x00, 0x05, 0x36


//--------------------- .nv.constant0.triton_poi_fused_mul_silu_0 --------------------------
	.section	.nv.constant0.triton_poi_fused_mul_silu_0,"a",@progbits
	.sectionflags	@""
	.align	4
.nv.constant0.triton_poi_fused_mul_silu_0:
	.zero		372


//--------------------- .text.triton_poi_fused_mul_silu_0 --------------------------
	.section	.text.triton_poi_fused_mul_silu_0,"ax",@progbits
	.sectioninfo	@"SHI_REGISTERS=32"
	.align	128
        .global         triton_poi_fused_mul_silu_0
        .type           triton_poi_fused_mul_silu_0,@function
        .size           triton_poi_fused_mul_silu_0,(.L_x_1 - triton_poi_fused_mul_silu_0)
        .other          triton_poi_fused_mul_silu_0,@"STO_CUDA_ENTRY STV_DEFAULT"
triton_poi_fused_mul_silu_0:
.text.triton_poi_fused_mul_silu_0:
[----:B------:R-:W-:Y:S02]  /*0000*/  MOV R1, c[0x0][0x28] ;  /* 0x00000a0000017a02 */ /* 0x000fe40000000f00 */
[----:B------:R-:W0:Y:S01]  /*0010*/  S2R R0, SR_TID.X ;  /* 0x0000000000007919 */ /* 0x000e220000002100 */
[----:B------:R-:W-:Y:S01]  /*0020*/  MOV R2, RZ ;  /* 0x000000ff00027202 */ /* 0x000fe20000000f00 */
[----:B------:R-:W-:Y:S02]  /*0030*/  ULDC.64 UR4, c[0x0][0x118] ;  /* 0x0000460000047ab9 */ /* 0x000fe40000000a00 */
[----:B------:R-:W1:Y:S01]  /*0040*/  S2R R3, SR_CTAID.X ;  /* 0x0000000000037919 */ /* 0x000e620000002500 */
[----:B0-----:R-:W-:-:S04]  /*0050*/  SHF.L.U32 R0, R0, 0x3, RZ ;  /* 0x0000000300007819 */ /* 0x001fc800000006ff */
[----:B------:R-:W-:-:S04]  /*0060*/  LOP3.LUT R0, R0, 0x3f8, RZ, 0xc0, !PT ;  /* 0x000003f800007812 */ /* 0x000fc800078ec0ff */
[----:B-1----:R-:W-:-:S05]  /*0070*/  LEA R3, R3, R0, 0xa ;  /* 0x0000000003037211 */ /* 0x002fca00078e50ff */
[----:B------:R-:W-:Y:S01]  /*0080*/  IMAD.HI R0, R3, -0x22983759, R2 ;  /* 0xdd67c8a703007827 */ /* 0x000fe200078e0202 */
[----:B------:R-:W-:-:S04]  /*0090*/  MOV R2, 0x2 ;  /* 0x0000000200027802 */ /* 0x000fc80000000f00 */
[----:B------:R-:W-:-:S04]  /*00a0*/  SHF.R.U32.HI R5, RZ, 0x1f, R0 ;  /* 0x0000001fff057819 */ /* 0x000fc80000011600 */
[----:B------:R-:W-:-:S05]  /*00b0*/  LEA.HI.SX32 R5, R0, R5, 0x12 ;  /* 0x0000000500057211 */ /* 0x000fca00078f92ff */
[----:B------:R-:W-:-:S04]  /*00c0*/  IMAD R0, R5, -0x4a00, R3 ;  /* 0xffffb60005007824 */ /* 0x000fc800078e0203 */
[----:B------:R-:W-:-:S04]  /*00d0*/  IMAD R9, R5, 0x9400, R0 ;  /* 0x0000940005097824 */ /* 0x000fc800078e0200 */
[----:B------:R-:W-:-:S06]  /*00e0*/  IMAD.WIDE R4, R9, R2, c[0x0][0x160] ;  /* 0x0000580009047625 */ /* 0x000fcc00078e0202 */
[----:B------:R-:W2:Y:S01]  /*00f0*/  LDG.E.128 R4, [R4.64] ;  /* 0x0000000404047981 */ /* 0x000ea2000c1e1d00 */
[----:B------:R-:W-:-:S05]  /*0100*/  IADD3 R9, R9, 0x4a00, RZ ;  /* 0x00004a0009097810 */ /* 0x000fca0007ffe0ff */
[----:B------:R-:W-:-:S06]  /*0110*/  IMAD.WIDE R8, R9, R2, c[0x0][0x160] ;  /* 0x0000580009087625 */ /* 0x000fcc00078e0202 */
[----:B------:R-:W3:Y:S01]  /*0120*/  LDG.E.128 R8, [R8.64] ;  /* 0x0000000408087981 */ /* 0x000ee2000c1e1d00 */
[----:B------:R-:W-:Y:S01]  /*0130*/  IMAD.WIDE R2, R3, R2, c[0x0][0x168] ;  /* 0x00005a0003027625 */ /* 0x000fe200078e0202 */
[----:B--2---:R-:W-:Y:S02]  /*0140*/  SHF.L.U32 R13, R4, 0x10, RZ ;  /* 0x00000010040d7819 */ /* 0x004fe400000006ff */
[C---:B------:R-:W-:Y:S02]  /*0150*/  SHF.L.U32 R0, R5.reuse, 0x10, RZ ;  /* 0x0000001005007819 */ /* 0x040fe400000006ff */
[----:B------:R-:W-:Y:S01]  /*0160*/  PRMT R5, R5, 0x7632, R5 ;  /* 0x0000763205057816 */ /* 0x000fe20000000005 */
[----:B------:R-:W-:Y:S02]  /*0170*/  FADD R12, RZ, -R13 ;  /* 0x8000000dff0c7221 */ /* 0x000fe40000000000 */
[----:B------:R-:W-:Y:S01]  /*0180*/  FADD R14, RZ, -R0 ;  /* 0x80000000ff0e7221 */ /* 0x000fe20000000000 */
[----:B------:R-:W-:Y:S01]  /*0190*/  SHF.L.U32 R5, R5, 0x10, RZ ;  /* 0x0000001005057819 */ /* 0x000fe200000006ff */
[----:B------:R-:W-:Y:S01]  /*01a0*/  FMUL R17, R12, 1.4426950216293334961 ;  /* 0x3fb8aa3b0c117820 */ /* 0x000fe20000400000 */
[----:B------:R-:W-:Y:S01]  /*01b0*/  SHF.L.U32 R12, R6, 0x10, RZ ;  /* 0x00000010060c7819 */ /* 0x000fe200000006ff */
[----:B------:R-:W-:Y:S01]  /*01c0*/  FMUL R19, R14, 1.4426950216293334961 ;  /* 0x3fb8aa3b0e137820 */ /* 0x000fe20000400000 */
[----:B------:R-:W-:-:S02]  /*01d0*/  PRMT R14, R4, 0x7632, R14 ;  /* 0x00007632040e7816 */ /* 0x000fc4000000000e */
[----:B------:R-:W-:Y:S01]  /*01e0*/  FSETP.GEU.AND P4, PT, R17, -126, PT ;  /* 0xc2fc00001100780b */ /* 0x000fe20003f8e000 */
[----:B------:R-:W-:Y:S01]  /*01f0*/  FADD R15, RZ, -R12 ;  /* 0x8000000cff0f7221 */ /* 0x000fe20000000000 */
[----:B------:R-:W-:Y:S02]  /*0200*/  SHF.L.U32 R4, R7, 0x10, RZ ;  /* 0x0000001007047819 */ /* 0x000fe400000006ff */
[----:B------:R-:W-:Y:S01]  /*0210*/  SHF.L.U32 R14, R14, 0x10, RZ ;  /* 0x000000100e0e7819 */ /* 0x000fe200000006ff */
[----:B------:R-:W-:Y:S01]  /*0220*/  FMUL R20, R15, 1.4426950216293334961 ;  /* 0x3fb8aa3b0f147820 */ /* 0x000fe20000400000 */
[----:B------:R-:W-:Y:S01]  /*0230*/  PRMT R6, R6, 0x7632, R6 ;  /* 0x0000763206067816 */ /* 0x000fe20000000006 */
[----:B------:R-:W-:Y:S01]  /*0240*/  FADD R16, RZ, -R4 ;  /* 0x80000004ff107221 */ /* 0x000fe20000000000 */
[----:B------:R-:W-:Y:S02]  /*0250*/  PRMT R7, R7, 0x7632, R7 ;  /* 0x0000763207077816 */ /* 0x000fe40000000007 */
[----:B------:R-:W-:Y:S01]  /*0260*/  SHF.L.U32 R6, R6, 0x10, RZ ;  /* 0x0000001006067819 */ /* 0x000fe200000006ff */
[----:B------:R-:W-:Y:S01]  /*0270*/  FMUL R22, R16, 1.4426950216293334961 ;  /* 0x3fb8aa3b10167820 */ /* 0x000fe20000400000 */
[----:B------:R-:W-:Y:S01]  /*0280*/  FADD R16, RZ, -R14 ;  /* 0x8000000eff107221 */ /* 0x000fe20000000000 */
[----:B------:R-:W-:Y:S01]  /*0290*/  @!P4 FMUL R17, R17, 0.5 ;  /* 0x3f0000001111c820 */ /* 0x000fe20000400000 */
[----:B------:R-:W-:-:S02]  /*02a0*/  FSETP.GEU.AND P1, PT, R19, -126, PT ;  /* 0xc2fc00001300780b */ /* 0x000fc40003f2e000 */
[----:B------:R-:W-:Y:S01]  /*02b0*/  FMUL R18, R16, 1.4426950216293334961 ;  /* 0x3fb8aa3b10127820 */ /* 0x000fe20000400000 */
[----:B------:R-:W-:Y:S01]  /*02c0*/  FADD R16, RZ, -R5 ;  /* 0x80000005ff107221 */ /* 0x000fe20000000000 */
[----:B------:R0:W1:Y:S01]  /*02d0*/  MUFU.EX2 R15, R17 ;  /* 0x00000011000f7308 */ /* 0x0000620000000800 */
[----:B------:R-:W-:Y:S02]  /*02e0*/  SHF.L.U32 R7, R7, 0x10, RZ ;  /* 0x0000001007077819 */ /* 0x000fe400000006ff */
[----:B------:R-:W-:Y:S02]  /*02f0*/  FSETP.GEU.AND P0, PT, R20, -126, PT ;  /* 0xc2fc00001400780b */ /* 0x000fe40003f0e000 */
[----:B------:R-:W-:Y:S02]  /*0300*/  FSETP.GEU.AND P2, PT, R22, -126, PT ;  /* 0xc2fc00001600780b */ /* 0x000fe40003f4e000 */
[----:B------:R-:W-:Y:S01]  /*0310*/  FSETP.GEU.AND P6, PT, R18, -126, PT ;  /* 0xc2fc00001200780b */ /* 0x000fe20003fce000 */
[----:B0-----:R-:W-:Y:S01]  /*0320*/  FMUL R17, R16, 1.4426950216293334961 ;  /* 0x3fb8aa3b10117820 */ /* 0x001fe20000400000 */
[----:B------:R-:W-:Y:S01]  /*0330*/  FADD R16, RZ, -R6 ;  /* 0x80000006ff107221 */ /* 0x000fe20000000000 */
[----:B------:R-:W-:-:S03]  /*0340*/  @!P1 FMUL R19, R19, 0.5 ;  /* 0x3f00000013139820 */ /* 0x000fc60000400000 */
[----:B------:R-:W-:Y:S01]  /*0350*/  FMUL R21, R16, 1.4426950216293334961 ;  /* 0x3fb8aa3b10157820 */ /* 0x000fe20000400000 */
[----:B------:R-:W-:Y:S01]  /*0360*/  FADD R16, RZ, -R7 ;  /* 0x80000007ff107221 */ /* 0x000fe20000000000 */
[----:B------:R-:W-:Y:S01]  /*0370*/  FSETP.GEU.AND P5, PT, R17, -126, PT ;  /* 0xc2fc00001100780b */ /* 0x000fe20003fae000 */
[----:B-1----:R-:W-:Y:S01]  /*0380*/  @!P4 FMUL R15, R15, R15 ;  /* 0x0000000f0f0fc220 */ /* 0x002fe20000400000 */
[----:B------:R-:W0:Y:S01]  /*0390*/  MUFU.EX2 R19, R19 ;  /* 0x0000001300137308 */ /* 0x000e220000000800 */
[----:B------:R-:W-:Y:S01]  /*03a0*/  FMUL R23, R16, 1.4426950216293334961 ;  /* 0x3fb8aa3b10177820 */ /* 0x000fe20000400000 */
[----:B------:R-:W-:Y:S01]  /*03b0*/  FSETP.GEU.AND P3, PT, R21, -126, PT ;  /* 0xc2fc00001500780b */ /* 0x000fe20003f6e000 */
[----:B------:R-:W-:Y:S01]  /*03c0*/  @!P0 FMUL R20, R20, 0.5 ;  /* 0x3f00000014148820 */ /* 0x000fe20000400000 */
[----:B------:R-:W-:Y:S01]  /*03d0*/  @!P2 FMUL R22, R22, 0.5 ;  /* 0x3f0000001616a820 */ /* 0x000fe20000400000 */
[----:B------:R-:W-:Y:S01]  /*03e0*/  @!P6 FMUL R18, R18, 0.5 ;  /* 0x3f0000001212e820 */ /* 0x000fe20000400000 */
[----:B------:R-:W-:Y:S01]  /*03f0*/  FSETP.GEU.AND P4, PT, R23, -126, PT ;  /* 0xc2fc00001700780b */ /* 0x000fe20003f8e000 */
[----:B------:R-:W-:-:S02]  /*0400*/  FADD R15, R15, 1 ;  /* 0x3f8000000f0f7421 */ /* 0x000fc40000000000 */
[----:B------:R-:W1:Y:S02]  /*0410*/  MUFU.EX2 R20, R20 ;  /* 0x0000001400147308 */ /* 0x000e640000000800 */
[----:B------:R-:W-:-:S04]  /*0420*/  @!P5 FMUL R17, R17, 0.5 ;  /* 0x3f0000001111d820 */ /* 0x000fc80000400000 */
[----:B------:R-:W-:Y:S01]  /*0430*/  @!P3 FMUL R21, R21, 0.5 ;  /* 0x3f0000001515b820 */ /* 0x000fe20000400000 */
[----:B0-----:R-:W-:Y:S01]  /*0440*/  @!P1 FMUL R19, R19, R19 ;  /* 0x0000001313139220 */ /* 0x001fe20000400000 */
[----:B------:R-:W0:Y:S01]  /*0450*/  MUFU.EX2 R22, R22 ;  /* 0x0000001600167308 */ /* 0x000e220000000800 */
[----:B------:R-:W-:Y:S01]  /*0460*/  FSETP.GT.AND P1, PT, R15, 8.50705917302346158658e+37, PT ;  /* 0x7e8000000f00780b */ /* 0x000fe20003f24000 */
[----:B------:R-:W-:Y:S01]  /*0470*/  @!P4 FMUL R23, R23, 0.5 ;  /* 0x3f0000001717c820 */ /* 0x000fe20000400000 */
[----:B------:R-:W-:-:S05]  /*0480*/  FADD R19, R19, 1 ;  /* 0x3f80000013137421 */ /* 0x000fca0000000000 */
[----:B------:R-:W2:Y:S01]  /*0490*/  MUFU.EX2 R18, R18 ;  /* 0x0000001200127308 */ /* 0x000ea20000000800 */
[----:B-1----:R-:W-:Y:S01]  /*04a0*/  @!P0 FMUL R20, R20, R20 ;  /* 0x0000001414148220 */ /* 0x002fe20000400000 */
[----:B------:R-:W-:-:S03]  /*04b0*/  FSETP.GT.AND P0, PT, R19, 8.50705917302346158658e+37, PT ;  /* 0x7e8000001300780b */ /* 0x000fc60003f04000 */
[----:B------:R-:W-:Y:S01]  /*04c0*/  FADD R20, R20, 1 ;  /* 0x3f80000014147421 */ /* 0x000fe20000000000 */
[----:B------:R-:W-:Y:S02]  /*04d0*/  @P1 FMUL R15, R15, 0.25 ;  /* 0x3e8000000f0f1820 */ /* 0x000fe40000400000 */
[----:B------:R-:W1:Y:S01]  /*04e0*/  MUFU.EX2 R17, R17 ;  /* 0x0000001100117308 */ /* 0x000e620000000800 */
[----:B0-----:R-:W-:Y:S01]  /*04f0*/  @!P2 FMUL R22, R22, R22 ;  /* 0x000000161616a220 */ /* 0x001fe20000400000 */
[----:B------:R-:W-:-:S03]  /*0500*/  FSETP.GT.AND P2, PT, R20, 8.50705917302346158658e+37, PT ;  /* 0x7e8000001400780b */ /* 0x000fc60003f44000 */
[----:B------:R-:W-:Y:S02]  /*0510*/  FADD R25, R22, 1 ;  /* 0x3f80000016197421 */ /* 0x000fe40000000000 */
[----:B------:R-:W-:Y:S01]  /*0520*/  @P0 FMUL R19, R19, 0.25 ;  /* 0x3e80000013130820 */ /* 0x000fe20000400000 */
[----:B------:R-:W0:Y:S01]  /*0530*/  MUFU.EX2 R23, R23 ;  /* 0x0000001700177308 */ /* 0x000e220000000800 */
[----:B--2---:R-:W-:Y:S01]  /*0540*/  @!P6 FMUL R18, R18, R18 ;  /* 0x000000121212e220 */ /* 0x004fe20000400000 */
[----:B------:R-:W-:-:S03]  /*0550*/  FSETP.GT.AND P6, PT, R25, 8.50705917302346158658e+37, PT ;  /* 0x7e8000001900780b */ /* 0x000fc60003fc4000 */
[----:B------:R-:W-:Y:S02]  /*0560*/  FADD R22, R18, 1 ;  /* 0x3f80000012167421 */ /* 0x000fe40000000000 */
[----:B------:R-:W-:Y:S01]  /*0570*/  @P2 FMUL R20, R20, 0.25 ;  /* 0x3e80000014142820 */ /* 0x000fe20000400000 */
[----:B------:R-:W2:Y:S01]  /*0580*/  MUFU.EX2 R21, R21 ;  /* 0x0000001500157308 */ /* 0x000ea20000000800 */
[----:B-1----:R-:W-:Y:S01]  /*0590*/  @!P5 FMUL R17, R17, R17 ;  /* 0x000000111111d220 */ /* 0x002fe20000400000 */
[----:B------:R-:W-:-:S03]  /*05a0*/  FSETP.GT.AND P5, PT, R22, 8.50705917302346158658e+37, PT ;  /* 0x7e8000001600780b */ /* 0x000fc60003fa4000 */
[----:B------:R-:W-:Y:S02]  /*05b0*/  FADD R24, R17, 1 ;  /* 0x3f80000011187421 */ /* 0x000fe40000000000 */
[----:B------:R-:W-:Y:S01]  /*05c0*/  @P6 FMUL R25, R25, 0.25 ;  /* 0x3e80000019196820 */ /* 0x000fe20000400000 */
[----:B0-----:R-:W-:Y:S01]  /*05d0*/  @!P4 FMUL R23, R23, R23 ;  /* 0x000000171717c220 */ /* 0x001fe20000400000 */
[----:B------:R0:W1:Y:S01]  /*05e0*/  MUFU.RCP R16, R15 ;  /* 0x0000000f00107308 */ /* 0x0000620000001000 */
[----:B------:R-:W-:Y:S02]  /*05f0*/  FSETP.GT.AND P4, PT, R24, 8.50705917302346158658e+37, PT ;  /* 0x7e8000001800780b */ /* 0x000fe40003f84000 */
[----:B------:R-:W-:-:S03]  /*0600*/  FADD R17, R23, 1 ;  /* 0x3f80000017117421 */ /* 0x000fc60000000000 */
[----:B------:R-:W-:Y:S01]  /*0610*/  @P5 FMUL R22, R22, 0.25 ;  /* 0x3e80000016165820 */ /* 0x000fe20000400000 */
[----:B--2---:R-:W-:Y:S01]  /*0620*/  @!P3 FMUL R21, R21, R21 ;  /* 0x000000151515b220 */ /* 0x004fe20000400000 */
[----:B------:R-:W2:Y:S01]  /*0630*/  MUFU.RCP R19, R19 ;  /* 0x0000001300137308 */ /* 0x000ea20000001000 */
[----:B0-----:R-:W-:Y:S02]  /*0640*/  MOV R15, 0x3e800000 ;  /* 0x3e800000000f7802 */ /* 0x001fe40000000f00 */
[----:B------:R-:W-:Y:S02]  /*0650*/  FADD R18, R21, 1 ;  /* 0x3f80000015127421 */ /* 0x000fe40000000000 */
[----:B------:R-:W-:Y:S01]  /*0660*/  FSEL R23, R15, 1, P1 ;  /* 0x3f8000000f177808 */ /* 0x000fe20000800000 */
[----:B------:R-:W-:Y:S01]  /*0670*/  @P4 FMUL R24, R24, 0.25 ;  /* 0x3e80000018184820 */ /* 0x000fe20000400000 */
[----:B------:R-:W-:Y:S01]  /*0680*/  FSETP.GT.AND P1, PT, R17, 8.50705917302346158658e+37, PT ;  /* 0x7e8000001100780b */ /* 0x000fe20003f24000 */
[----:B------:R-:W0:Y:S01]  /*0690*/  MUFU.RCP R20, R20 ;  /* 0x0000001400147308 */ /* 0x000e220000001000 */
[----:B------:R-:W-:Y:S01]  /*06a0*/  FSETP.GT.AND P3, PT, R18, 8.50705917302346158658e+37, PT ;  /* 0x7e8000001200780b */ /* 0x000fe20003f64000 */
[----:B-1----:R-:W-:Y:S01]  /*06b0*/  FMUL R16, R16, R23 ;  /* 0x0000001710107220 */ /* 0x002fe20000400000 */
[----:B------:R-:W-:-:S02]  /*06c0*/  FSEL R26, R15, 1, P0 ;  /* 0x3f8000000f1a7808 */ /* 0x000fc40000000000 */
[----:B------:R-:W-:Y:S01]  /*06d0*/  FSEL R28, R15, 1, P6 ;  /* 0x3f8000000f1c7808 */ /* 0x000fe20003000000 */
[----:B------:R-:W-:Y:S01]  /*06e0*/  FMUL R13, R13, R16 ;  /* 0x000000100d0d7220 */ /* 0x000fe20000400000 */
[----:B------:R-:W-:Y:S01]  /*06f0*/  FSEL R16, R15, 1, P4 ;  /* 0x3f8000000f107808 */ /* 0x000fe20002000000 */
[----:B------:R1:W4:Y:S01]  /*0700*/  MUFU.RCP R27, R25 ;  /* 0x00000019001b7308 */ /* 0x0003220000001000 */
[----:B--2---:R-:W-:Y:S01]  /*0710*/  FMUL R23, R19, R26 ;  /* 0x0000001a13177220 */ /* 0x004fe20000400000 */
[----:B------:R-:W-:Y:S02]  /*0720*/  FSEL R19, R15, 1, P5 ;  /* 0x3f8000000f137808 */ /* 0x000fe40002800000 */
[----:B------:R-:W-:Y:S01]  /*0730*/  @P1 FMUL R17, R17, 0.25 ;  /* 0x3e80000011111820 */ /* 0x000fe20000400000 */
[----:B------:R-:W-:Y:S01]  /*0740*/  FMUL R0, R0, R23 ;  /* 0x0000001700007220 */ /* 0x000fe20000400000 */
[----:B------:R-:W-:Y:S02]  /*0750*/  @P3 FMUL R18, R18, 0.25 ;  /* 0x3e80000012123820 */ /* 0x000fe40000400000 */
[----:B------:R-:W2:Y:S01]  /*0760*/  MUFU.RCP R22, R22 ;  /* 0x0000001600167308 */ /* 0x000ea20000001000 */
[----:B-1----:R-:W-:-:S05]  /*0770*/  FSEL R25, R15, 1, P2 ;  /* 0x3f8000000f197808 */ /* 0x002fca0001000000 */
[----:B0-----:R-:W-:Y:S01]  /*0780*/  FMUL R25, R20, R25 ;  /* 0x0000001914197220 */ /* 0x001fe20000400000 */
[----:B------:R-:W-:Y:S01]  /*0790*/  FSEL R20, R15, 1, P1 ;  /* 0x3f8000000f147808 */ /* 0x000fe20000800000 */
[----:B------:R-:W0:Y:S01]  /*07a0*/  MUFU.RCP R21, R24 ;  /* 0x0000001800157308 */ /* 0x000e220000001000 */
[----:B----4-:R-:W-:Y:S01]  /*07b0*/  FMUL R29, R27, R28 ;  /* 0x0000001c1b1d7220 */ /* 0x010fe20000400000 */
[----:B------:R-:W-:Y:S01]  /*07c0*/  FSEL R27, R15, 1, P3 ;  /* 0x3f8000000f1b7808 */ /* 0x000fe20001800000 */
[----:B------:R-:W-:Y:S01]  /*07d0*/  FMUL R12, R12, R25 ;  /* 0x000000190c0c7220 */ /* 0x000fe20000400000 */
[----:B---3--:R-:W-:Y:S01]  /*07e0*/  SHF.L.U32 R15, R10, 0x10, RZ ;  /* 0x000000100a0f7819 */ /* 0x008fe200000006ff */
[----:B------:R-:W-:-:S03]  /*07f0*/  FMUL R4, R4, R29 ;  /* 0x0000001d04047220 */ /* 0x000fc60000400000 */
[----:B------:R-:W1:Y:S01]  /*0800*/  MUFU.RCP R17, R17 ;  /* 0x0000001100117308 */ /* 0x000e620000001000 */
[----:B--2---:R-:W-:Y:S01]  /*0810*/  FMUL R19, R22, R19 ;  /* 0x0000001316137220 */ /* 0x004fe20000400000 */
[----:B------:R-:W-:-:S06]  /*0820*/  FMUL R12, R15, R12 ;  /* 0x0000000c0f0c7220 */ /* 0x000fcc0000400000 */
[----:B------:R-:W2:Y:S01]  /*0830*/  MUFU.RCP R18, R18 ;  /* 0x0000001200127308 */ /* 0x000ea20000001000 */
[----:B0-----:R-:W-:Y:S01]  /*0840*/  FMUL R16, R21, R16 ;  /* 0x0000001015107220 */ /* 0x001fe20000400000 */
[----:B-1----:R-:W-:-:S03]  /*0850*/  FMUL R20, R17, R20 ;  /* 0x0000001411147220 */ /* 0x002fc60000400000 */
[----:B------:R-:W-:Y:S01]  /*0860*/  FMUL R17, R5, R16 ;  /* 0x0000001005117220 */ /* 0x000fe20000400000 */
[----:B------:R-:W-:-:S04]  /*0870*/  PRMT R5, R8, 0x7632, R5 ;  /* 0x0000763208057816 */ /* 0x000fc80000000005 */
[----:B------:R-:W-:Y:S01]  /*0880*/  SHF.L.U32 R5, R5, 0x10, RZ ;  /* 0x0000001005057819 */ /* 0x000fe200000006ff */
[----:B--2---:R-:W-:Y:S01]  /*0890*/  FMUL R27, R18, R27 ;  /* 0x0000001b121b7220 */ /* 0x004fe20000400000 */
[----:B------:R-:W-:Y:S01]  /*08a0*/  FMUL R18, R14, R19 ;  /* 0x000000130e127220 */ /* 0x000fe20000400000 */
[----:B------:R-:W-:Y:S01]  /*08b0*/  FMUL R19, R7, R20 ;  /* 0x0000001407137220 */ /* 0x000fe20000400000 */
[----:B------:R-:W-:Y:S01]  /*08c0*/  SHF.L.U32 R14, R8, 0x10, RZ ;  /* 0x00000010080e7819 */ /* 0x000fe200000006ff */
[----:B------:R-:W-:Y:S01]  /*08d0*/  FMUL R16, R6, R27 ;  /* 0x0000001b06107220 */ /* 0x000fe20000400000 */
[----:B------:R-:W-:Y:S02]  /*08e0*/  PRMT R7, R10, 0x7632, R7 ;  /* 0x000076320a077816 */ /* 0x000fe40000000007 */
[----:B------:R-:W-:Y:S01]  /*08f0*/  PRMT R6, R9, 0x7632, R6 ;  /* 0x0000763209067816 */ /* 0x000fe20000000006 */
[----:B------:R-:W-:Y:S01]  /*0900*/  FMUL R13, R14, R13 ;  /* 0x0000000d0e0d7220 */ /* 0x000fe20000400000 */
[----:B------:R-:W-:-:S02]  /*0910*/  PRMT R8, R11, 0x7632, R8 ;  /* 0x000076320b087816 */ /* 0x000fc40000000008 */
[----:B------:R-:W-:Y:S02]  /*0920*/  SHF.L.U32 R11, R11, 0x10, RZ ;  /* 0x000000100b0b7819 */ /* 0x000fe400000006ff */
[----:B------:R-:W-:Y:S02]  /*0930*/  SHF.L.U32 R7, R7, 0x10, RZ ;  /* 0x0000001007077819 */ /* 0x000fe400000006ff */
[----:B------:R-:W-:Y:S01]  /*0940*/  SHF.L.U32 R9, R9, 0x10, RZ ;  /* 0x0000001009097819 */ /* 0x000fe200000006ff */
[----:B------:R-:W-:Y:S01]  /*0950*/  FMUL R11, R11, R4 ;  /* 0x000000040b0b7220 */ /* 0x000fe20000400000 */
[----:B------:R-:W-:Y:S01]  /*0960*/  SHF.L.U32 R6, R6, 0x10, RZ ;  /* 0x0000001006067819 */ /* 0x000fe200000006ff */
[----:B------:R-:W-:Y:S01]  /*0970*/  FMUL R4, R5, R18 ;  /* 0x0000001205047220 */ /* 0x000fe20000400000 */
[----:B------:R-:W-:Y:S01]  /*0980*/  SHF.L.U32 R8, R8, 0x10, RZ ;  /* 0x0000001008087819 */ /* 0x000fe200000006ff */
[----:B------:R-:W-:Y:S01]  /*0990*/  FMUL R7, R7, R16 ;  /* 0x0000001007077220 */ /* 0x000fe20000400000 */
[----:B------:R-:W-:Y:S01]  /*09a0*/  FMUL R0, R9, R0 ;  /* 0x0000000009007220 */ /* 0x000fe20000400000 */
[----:B------:R-:W-:Y:S01]  /*09b0*/  FMUL R5, R6, R17 ;  /* 0x0000001106057220 */ /* 0x000fe20000400000 */
[----:B------:R-:W-:Y:S01]  /*09c0*/  F2FP.BF16.F32.PACK_AB R4, R4, R13 ;  /* 0x0000000d0404723e */ /* 0x000fe200000010ff */
[----:B------:R-:W-:Y:S01]  /*09d0*/  FMUL R8, R8, R19 ;  /* 0x0000001308087220 */ /* 0x000fe20000400000 */
[----:B------:R-:W-:-:S02]  /*09e0*/  F2FP.BF16.F32.PACK_AB R6, R7, R12 ;  /* 0x0000000c0706723e */ /* 0x000fc400000010ff */
[----:B------:R-:W-:Y:S02]  /*09f0*/  F2FP.BF16.F32.PACK_AB R5, R5, R0 ;  /* 0x000000000505723e */ /* 0x000fe400000010ff */
[----:B------:R-:W-:-:S05]  /*0a00*/  F2FP.BF16.F32.PACK_AB R7, R8, R11 ;  /* 0x0000000b0807723e */ /* 0x000fca00000010ff */
[----:B------:R-:W-:Y:S01]  /*0a10*/  STG.E.128 [R2.64], R4 ;  /* 0x0000000402007986 */ /* 0x000fe2000c101d04 */
[----:B------:R-:W-:Y:S05]  /*0a20*/  EXIT ;  /* 0x000000000000794d */ /* 0x000fea0003800000 */
.L_x_0:
[----:B------:R-:W-:-:S00]  /*0a30*/  BRA `(.L_x_0) ;  /* 0xfffffff000007947 */ /* 0x000fc0000383ffff */
[----:B------:R-:W-:-:S00]  /*0a40*/  NOP ;  /* 0x0000000000007918 */ /* 0x000fc00000000000 */
        /* <DEDUP_REMOVED lines=11> */
.L_x_1:
